//
// Generated by NVIDIA NVVM Compiler
//
// Compiler Build ID: CL-36424714
// Cuda compilation tools, release 13.0, V13.0.88
// Based on NVVM 20.0.0
//

.version 9.0
.target sm_100
.address_size 64

	// .globl	_Z3addPiS_S_
.extern .func  (.param .b32 func_retval0) vprintf
(
	.param .b64 vprintf_param_0,
	.param .b64 vprintf_param_1
)
;
.global .align 1 .b8 $str[10] = {105, 100, 120, 32, 61, 32, 37, 100, 10};

.visible .entry _Z3addPiS_S_(
	.param .u64 .ptr .align 1 _Z3addPiS_S__param_0,
	.param .u64 .ptr .align 1 _Z3addPiS_S__param_1,
	.param .u64 .ptr .align 1 _Z3addPiS_S__param_2
)
{
	.local .align 8 .b8 	__local_depot0[8];
	.reg .b64 	%SP;
	.reg .b64 	%SPL;
	.reg .b32 	%r<10>;
	.reg .b64 	%rd<15>;

	mov.u64 	%SPL, __local_depot0;
	cvta.local.u64 	%SP, %SPL;
	ld.param.u64 	%rd1, [_Z3addPiS_S__param_0];
	ld.param.u64 	%rd2, [_Z3addPiS_S__param_1];
	ld.param.u64 	%rd3, [_Z3addPiS_S__param_2];
	cvta.to.global.u64 	%rd4, %rd3;
	cvta.to.global.u64 	%rd5, %rd2;
	cvta.to.global.u64 	%rd6, %rd1;
	add.u64 	%rd7, %SP, 0;
	add.u64 	%rd8, %SPL, 0;
	mov.u32 	%r1, %ctaid.x;
	mov.u32 	%r2, %ntid.x;
	mov.u32 	%r3, %tid.x;
	mad.lo.s32 	%r4, %r1, %r2, %r3;
	st.local.u32 	[%rd8], %r4;
	mov.u64 	%rd9, $str;
	cvta.global.u64 	%rd10, %rd9;
	{ // callseq 0, 0
	.param .b64 param0;
	st.param.b64 	[param0], %rd10;
	.param .b64 param1;
	st.param.b64 	[param1], %rd7;
	.param .b32 retval0;
	call.uni (retval0), 
	vprintf, 
	(
	param0, 
	param1
	);
	ld.param.b32 	%r5, [retval0];
	} // callseq 0
	mul.wide.s32 	%rd11, %r4, 4;
	add.s64 	%rd12, %rd6, %rd11;
	ld.global.u32 	%r7, [%rd12];
	add.s64 	%rd13, %rd5, %rd11;
	ld.global.u32 	%r8, [%rd13];
	add.s32 	%r9, %r8, %r7;
	add.s64 	%rd14, %rd4, %rd11;
	st.global.u32 	[%rd14], %r9;
	ret;

}


// ===== COMPILED SASS (sm_100) =====

	.target	sm_100

	.elftype	@"ET_EXEC"


//--------------------- .note.nv.tkinfo           --------------------------
	.section	.note.nv.tkinfo,"",@"SHT_NOTE"
	.sectionflags	@"SHF_NOTE_NV_TKINFO"
	.tkinfo
        /*0018*/ 	.word	0x00000002
        /*0030*/ 	.string	""
        /*0030*/ 	.string	"ptxas"
        /*0030*/ 	.string	"Cuda compilation tools, release 13.0, V13.0.88"
        /*0030*/ 	.string	"Build cuda_13.0.r13.0/compiler.36424714_0"
        /*0030*/ 	.string	"-arch sm_100 -m 64 "



//--------------------- .note.nv.cuinfo           --------------------------
	.section	.note.nv.cuinfo,"",@"SHT_NOTE"
	.sectionflags	@"SHF_NOTE_NV_CUINFO"
        /*0018*/ 	.short	0x0002
        /*001a*/ 	.short	0x0064
        /*001c*/ 	.short	0x0082
	.zero		2


//--------------------- .nv.info                  --------------------------
	.section	.nv.info,"",@"SHT_CUDA_INFO"
	.align	4


	//----- nvinfo : EIATTR_REGCOUNT
	.align		4
        /*0000*/ 	.byte	0x04, 0x2f
        /*0002*/ 	.short	(.L_2 - .L_1)
	.align		4
.L_1:
        /*0004*/ 	.word	index@(_Z3addPiS_S_)
        /*0008*/ 	.word	0x00000018


	//----- nvinfo : EIATTR_FRAME_SIZE
	.align		4
.L_2:
        /*000c*/ 	.byte	0x04, 0x11
        /*000e*/ 	.short	(.L_4 - .L_3)
	.align		4
.L_3:
        /*0010*/ 	.word	index@(_Z3addPiS_S_)
        /*0014*/ 	.word	0x00000008


	//----- nvinfo : EIATTR_MIN_STACK_SIZE
	.align		4
.L_4:
        /*0018*/ 	.byte	0x04, 0x12
        /*001a*/ 	.short	(.L_6 - .L_5)
	.align		4
.L_5:
        /*001c*/ 	.word	index@(_Z3addPiS_S_)
        /*0020*/ 	.word	0x00000008
.L_6:


//--------------------- .nv.compat                --------------------------
	.section	.nv.compat,"",@"SHT_CUDA_COMPAT_INFO"
	.align	4
        /*0000*/ 	.byte	0x02, 0x09, 0x00, 0x00, 0x02, 0x02, 0x01, 0x00, 0x02, 0x05, 0x05, 0x00, 0x03, 0x07, 0x01, 0x01
        /*0010*/ 	.byte	0x02, 0x03, 0x00, 0x00, 0x02, 0x06, 0x01, 0x00, 0x04, 0x0b, 0x08, 0x00, 0x09, 0x00, 0x00, 0x00
        /*0020*/ 	.byte	0x00, 0x00, 0x00, 0x00


//--------------------- .nv.info._Z3addPiS_S_     --------------------------
	.section	.nv.info._Z3addPiS_S_,"",@"SHT_CUDA_INFO"
	.sectionflags	@""
	.align	4


	//----- nvinfo : EIATTR_CUDA_API_VERSION
	.align		4
        /*0000*/ 	.byte	0x04, 0x37
        /*0002*/ 	.short	(.L_8 - .L_7)
.L_7:
        /*0004*/ 	.word	0x00000082


	//----- nvinfo : EIATTR_KPARAM_INFO
	.align		4
.L_8:
        /*0008*/ 	.byte	0x04, 0x17
        /*000a*/ 	.short	(.L_10 - .L_9)
.L_9:
        /*000c*/ 	.word	0x00000000
        /*0010*/ 	.short	0x0002
        /*0012*/ 	.short	0x0010
        /*0014*/ 	.byte	0x00, 0xf5, 0x21, 0x00


	//----- nvinfo : EIATTR_KPARAM_INFO
	.align		4
.L_10:
        /*0018*/ 	.byte	0x04, 0x17
        /*001a*/ 	.short	(.L_12 - .L_11)
.L_11:
        /*001c*/ 	.word	0x00000000
        /*0020*/ 	.short	0x0001
        /*0022*/ 	.short	0x0008
        /*0024*/ 	.byte	0x00, 0xf5, 0x21, 0x00


	//----- nvinfo : EIATTR_KPARAM_INFO
	.align		4
.L_12:
        /*0028*/ 	.byte	0x04, 0x17
        /*002a*/ 	.short	(.L_14 - .L_13)
.L_13:
        /*002c*/ 	.word	0x00000000
        /*0030*/ 	.short	0x0000
        /*0032*/ 	.short	0x0000
        /*0034*/ 	.byte	0x00, 0xf5, 0x21, 0x00


	//----- nvinfo : EIATTR_SPARSE_MMA_MASK
	.align		4
.L_14:
        /*0038*/ 	.byte	0x03, 0x50
        /*003a*/ 	.short	0x0000


	//----- nvinfo : EIATTR_MAXREG_COUNT
	.align		4
        /*003c*/ 	.byte	0x03, 0x1b
        /*003e*/ 	.short	0x00ff


	//----- nvinfo : EIATTR_EXTERNS
	.align		4
        /*0040*/ 	.byte	0x04, 0x0f
        /*0042*/ 	.short	(.L_16 - .L_15)


	//   ....[0]....
	.align		4
.L_15:
        /*0044*/ 	.word	index@(vprintf)


	//----- nvinfo : EIATTR_MERCURY_ISA_VERSION
	.align		4
.L_16:
        /*0048*/ 	.byte	0x03, 0x5f
        /*004a*/ 	.short	0x0101


	//----- nvinfo : EIATTR_VRC_CTA_INIT_COUNT
	.align		4
        /*004c*/ 	.byte	0x02, 0x4a
	.zero		1
	.zero		1


	//----- nvinfo : EIATTR_SYSCALL_OFFSETS
	.align		4
        /*0050*/ 	.byte	0x04, 0x46
        /*0052*/ 	.short	(.L_18 - .L_17)


	//   ....[0]....
.L_17:
        /*0054*/ 	.word	0x00000120


	//----- nvinfo : EIATTR_EXIT_INSTR_OFFSETS
	.align		4
.L_18:
        /*0058*/ 	.byte	0x04, 0x1c
        /*005a*/ 	.short	(.L_20 - .L_19)


	//   ....[0]....
.L_19:
        /*005c*/ 	.word	0x000001d0


	//----- nvinfo : EIATTR_CBANK_PARAM_SIZE
	.align		4
.L_20:
        /*0060*/ 	.byte	0x03, 0x19
        /*0062*/ 	.short	0x0018


	//----- nvinfo : EIATTR_PARAM_CBANK
	.align		4
        /*0064*/ 	.byte	0x04, 0x0a
        /*0066*/ 	.short	(.L_22 - .L_21)
	.align		4
.L_21:
        /*0068*/ 	.word	index@(.nv.constant0._Z3addPiS_S_)
        /*006c*/ 	.short	0x0380
        /*006e*/ 	.short	0x0018


	//----- nvinfo : EIATTR_SW_WAR
	.align		4
.L_22:
        /*0070*/ 	.byte	0x04, 0x36
        /*0072*/ 	.short	(.L_24 - .L_23)
.L_23:
        /*0074*/ 	.word	0x00000008
.L_24:


//--------------------- .nv.callgraph             --------------------------
	.section	.nv.callgraph,"",@"SHT_CUDA_CALLGRAPH"
	.align	4
	.sectionentsize	8
	.align		4
        /*0000*/ 	.word	0x00000000
	.align		4
        /*0004*/ 	.word	0xffffffff
	.align		4
        /*0008*/ 	.word	index@(_Z3addPiS_S_)
	.align		4
        /*000c*/ 	.word	index@(vprintf)
	.align		4
        /*0010*/ 	.word	0x00000000
	.align		4
        /*0014*/ 	.word	0xfffffffe
	.align		4
        /*0018*/ 	.word	0x00000000
	.align		4
        /*001c*/ 	.word	0xfffffffd
	.align		4
        /*0020*/ 	.word	0x00000000
	.align		4
        /*0024*/ 	.word	0xfffffffc


//--------------------- .nv.constant4             --------------------------
	.section	.nv.constant4,"a",@progbits
	.align	8
	.align		8
.nv.constant4:
        /*0000*/ 	.dword	vprintf
	.align		8
        /*0008*/ 	.dword	$str


//--------------------- .text._Z3addPiS_S_        --------------------------
	.section	.text._Z3addPiS_S_,"ax",@progbits
	.align	128
        .global         _Z3addPiS_S_
        .type           _Z3addPiS_S_,@function
        .size           _Z3addPiS_S_,(.L_x_2 - _Z3addPiS_S_)
        .other          _Z3addPiS_S_,@"STO_CUDA_ENTRY STV_DEFAULT"
_Z3addPiS_S_:
.text._Z3addPiS_S_:
[----:B------:R-:W0:Y:S01]  /*0000*/  LDC R1, c[0x0][0x37c] ;  /* 0x0000df00ff017b82 */ /* 0x000e220000000800 */
[----:B------:R-:W1:Y:S01]  /*0010*/  S2R R3, SR_TID.X ;  /* 0x0000000000037919 */ /* 0x000e620000002100 */
[----:B------:R-:W2:Y:S06]  /*0020*/  LDCU UR5, c[0x0][0x2fc] ;  /* 0x00005f80ff0577ac */ /* 0x000eac0008000800 */
[----:B------:R-:W1:Y:S01]  /*0030*/  S2UR UR6, SR_CTAID.X ;  /* 0x00000000000679c3 */ /* 0x000e620000002500 */
[----:B0-----:R-:W-:Y:S02]  /*0040*/  IADD3 R1, PT, PT, R1, -0x8, RZ ;  /* 0xfffffff801017810 */ /* 0x001fe40007ffe0ff */
[----:B------:R-:W-:Y:S01]  /*0050*/  MOV R0, 0x0 ;  /* 0x0000000000007802 */ /* 0x000fe20000000f00 */
[----:B------:R-:W0:Y:S04]  /*0060*/  LDCU UR4, c[0x0][0x2f8] ;  /* 0x00005f00ff0477ac */ /* 0x000e280008000800 */
[----:B------:R-:W1:Y:S01]  /*0070*/  LDC R2, c[0x0][0x360] ;  /* 0x0000d800ff027b82 */ /* 0x000e620000000800 */
[----:B------:R-:W3:Y:S07]  /*0080*/  LDCU.64 UR36, c[0x0][0x358] ;  /* 0x00006b00ff2477ac */ /* 0x000eee0008000a00 */
[----:B------:R4:W3:Y:S01]  /*0090*/  LDC.64 R8, c[0x4][R0] ;  /* 0x0100000000087b82 */ /* 0x0008e20000000a00 */
[----:B0-----:R-:W-:-:S04]  /*00a0*/  IADD3 R6, P0, PT, R1, UR4, RZ ;  /* 0x0000000401067c10 */ /* 0x001fc8000ff1e0ff */
[----:B--2---:R-:W-:Y:S01]  /*00b0*/  IADD3.X R7, PT, PT, RZ, UR5, RZ, P0, !PT ;  /* 0x00000005ff077c10 */ /* 0x004fe200087fe4ff */
[----:B-1----:R-:W-:Y:S01]  /*00c0*/  IMAD R2, R2, UR6, R3 ;  /* 0x0000000602027c24 */ /* 0x002fe2000f8e0203 */
[----:B------:R-:W0:Y:S04]  /*00d0*/  LDCU.64 UR6, c[0x4][0x8] ;  /* 0x01000100ff0677ac */ /* 0x000e280008000a00 */
[----:B------:R4:W-:Y:S01]  /*00e0*/  STL [R1], R2 ;  /* 0x0000000201007387 */ /* 0x0009e20000100800 */
[----:B0-----:R-:W-:Y:S01]  /*00f0*/  MOV R4, UR6 ;  /* 0x0000000600047c02 */ /* 0x001fe20008000f00 */
[----:B---34-:R-:W-:-:S07]  /*0100*/  IMAD.U32 R5, RZ, RZ, UR7 ;  /* 0x00000007ff057e24 */ /* 0x018fce000f8e00ff */
[----:B------:R-:W-:-:S07]  /*0110*/  LEPC R20, `(.L_x_0) ;  /* 0x000000001014794e */ /* 0x000fce0000000000 */
[----:B------:R-:W-:Y:S05]  /*0120*/  CALL.ABS.NOINC R8 ;  /* 0x0000000008007343 */ /* 0x000fea0003c00000 */
.L_x_0:
[----:B------:R-:W0:Y:S08]  /*0130*/  LDC.64 R4, c[0x0][0x380] ;  /* 0x0000e000ff047b82 */ /* 0x000e300000000a00 */
[----:B------:R-:W1:Y:S08]  /*0140*/  LDC.64 R6, c[0x0][0x388] ;  /* 0x0000e200ff067b82 */ /* 0x000e700000000a00 */
[----:B------:R-:W2:Y:S01]  /*0150*/  LDC.64 R8, c[0x0][0x390] ;  /* 0x0000e400ff087b82 */ /* 0x000ea20000000a00 */
[----:B0-----:R-:W-:-:S06]  /*0160*/  IMAD.WIDE R4, R2, 0x4, R4 ;  /* 0x0000000402047825 */ /* 0x001fcc00078e0204 */
[----:B------:R-:W3:Y:S01]  /*0170*/  LDG.E R4, desc[UR36][R4.64] ;  /* 0x0000002404047981 */ /* 0x000ee2000c1e1900 */
[----:B-1----:R-:W-:-:S06]  /*0180*/  IMAD.WIDE R6, R2, 0x4, R6 ;  /* 0x0000000402067825 */ /* 0x002fcc00078e0206 */
[----:B------:R-:W3:Y:S01]  /*0190*/  LDG.E R7, desc[UR36][R6.64] ;  /* 0x0000002406077981 */ /* 0x000ee2000c1e1900 */
[----:B--2---:R-:W-:-:S04]  /*01a0*/  IMAD.WIDE R2, R2, 0x4, R8 ;  /* 0x0000000402027825 */ /* 0x004fc800078e0208 */
[----:B---3--:R-:W-:-:S05]  /*01b0*/  IMAD.IADD R9, R4, 0x1, R7 ;  /* 0x0000000104097824 */ /* 0x008fca00078e0207 */
[----:B------:R-:W-:Y:S01]  /*01c0*/  STG.E desc[UR36][R2.64], R9 ;  /* 0x0000000902007986 */ /* 0x000fe2000c101924 */
[----:B------:R-:W-:Y:S05]  /*01d0*/  EXIT ;  /* 0x000000000000794d */ /* 0x000fea0003800000 */
.L_x_1:
[----:B------:R-:W-:-:S00]  /*01e0*/  BRA `(.L_x_1) ;  /* 0xfffffffc00fc7947 */ /* 0x000fc0000383ffff */
[----:B------:R-:W-:-:S00]  /*01f0*/  NOP ;  /* 0x0000000000007918 */ /* 0x000fc00000000000 */
        /* <DEDUP_REMOVED lines=8> */
.L_x_2:


//--------------------- .nv.global.init           --------------------------
	.section	.nv.global.init,"aw",@progbits
.nv.global.init:
	.type		$str,@object
	.size		$str,(.L_0 - $str)
$str:
        /*0000*/ 	.byte	0x69, 0x64, 0x78, 0x20, 0x3d, 0x20, 0x25, 0x64, 0x0a, 0x00
.L_0:


//--------------------- .nv.shared.reserved.0     --------------------------
	.section	.nv.shared.reserved.0,"aw",@nobits
	.weak		__nv_reservedSMEM_offset_0_alias
	.size		__nv_reservedSMEM_offset_0_alias, 0, 64
	.other		__nv_reservedSMEM_offset_0_alias,@"STO_CUDA_RESERVED_SHARED STV_DEFAULT"
__nv_reservedSMEM_offset_0_alias:
	.zero		0
	.zero		64


//--------------------- .nv.constant0._Z3addPiS_S_ --------------------------
	.section	.nv.constant0._Z3addPiS_S_,"a",@progbits
	.sectionflags	@""
	.align	4
.nv.constant0._Z3addPiS_S_:
	.zero		920


//--------------------- SYMBOLS --------------------------

	.type		.nv.reservedSmem.offset0,@object
	.size		.nv.reservedSmem.offset0,0x4
	.type		vprintf,@function
